//
// Generated by NVIDIA NVVM Compiler
//
// Compiler Build ID: CL-36424714
// Cuda compilation tools, release 13.0, V13.0.88
// Based on NVVM 20.0.0
//

.version 9.0
.target sm_100
.address_size 64

	// .globl	_Z25compute_with_strided_hookPfi
.global .align 8 .b8 bpf_map[8388608];

.visible .entry _Z25compute_with_strided_hookPfi(
	.param .u64 .ptr .align 1 _Z25compute_with_strided_hookPfi_param_0,
	.param .u32 _Z25compute_with_strided_hookPfi_param_1
)
{
	.reg .pred 	%p<2>;
	.reg .b32 	%r<7>;
	.reg .b32 	%f<3>;
	.reg .b64 	%rd<11>;

	ld.param.u64 	%rd1, [_Z25compute_with_strided_hookPfi_param_0];
	ld.param.u32 	%r2, [_Z25compute_with_strided_hookPfi_param_1];
	mov.u32 	%r3, %tid.x;
	mov.u32 	%r4, %ctaid.x;
	mov.u32 	%r5, %ntid.x;
	mad.lo.s32 	%r1, %r4, %r5, %r3;
	// begin inline asm
	mov.u64 %rd2, %globaltimer;
	// end inline asm
	shl.b32 	%r6, %r1, 8;
	cvt.u64.u32 	%rd3, %r6;
	and.b64  	%rd4, %rd3, 8388352;
	mov.u64 	%rd5, bpf_map;
	add.s64 	%rd6, %rd5, %rd4;
	st.global.u64 	[%rd6], %rd2;
	add.s64 	%rd7, %rd2, 1;
	st.global.u64 	[%rd6+8], %rd7;
	setp.ge.s32 	%p1, %r1, %r2;
	@%p1 bra 	$L__BB0_2;
	cvta.to.global.u64 	%rd8, %rd1;
	mul.wide.s32 	%rd9, %r1, 4;
	add.s64 	%rd10, %rd8, %rd9;
	ld.global.f32 	%f1, [%rd10];
	fma.rn.f32 	%f2, %f1, 0f40000000, 0f3F800000;
	st.global.f32 	[%rd10], %f2;
$L__BB0_2:
	ret;

}
	// .globl	_Z24compute_with_random_hookPfi
.visible .entry _Z24compute_with_random_hookPfi(
	.param .u64 .ptr .align 1 _Z24compute_with_random_hookPfi_param_0,
	.param .u32 _Z24compute_with_random_hookPfi_param_1
)
{
	.reg .pred 	%p<2>;
	.reg .b32 	%r<6>;
	.reg .b32 	%f<3>;
	.reg .b64 	%rd<15>;

	ld.param.u64 	%rd1, [_Z24compute_with_random_hookPfi_param_0];
	ld.param.u32 	%r2, [_Z24compute_with_random_hookPfi_param_1];
	mov.u32 	%r3, %tid.x;
	mov.u32 	%r4, %ctaid.x;
	mov.u32 	%r5, %ntid.x;
	mad.lo.s32 	%r1, %r4, %r5, %r3;
	cvt.u64.u32 	%rd3, %r1;
	// begin inline asm
	mov.u64 %rd2, %globaltimer;
	// end inline asm
	mul.lo.s64 	%rd4, %rd3, 3919240;
	and.b64  	%rd5, %rd4, 8388600;
	mov.u64 	%rd6, bpf_map;
	add.s64 	%rd7, %rd6, %rd5;
	st.global.u64 	[%rd7], %rd2;
	add.s64 	%rd8, %rd2, 1;
	mul.wide.u32 	%rd9, %r1, 3564296;
	and.b64  	%rd10, %rd9, 8388600;
	add.s64 	%rd11, %rd6, %rd10;
	st.global.u64 	[%rd11], %rd8;
	setp.ge.s32 	%p1, %r1, %r2;
	@%p1 bra 	$L__BB1_2;
	cvta.to.global.u64 	%rd12, %rd1;
	mul.wide.s32 	%rd13, %r1, 4;
	add.s64 	%rd14, %rd12, %rd13;
	ld.global.f32 	%f1, [%rd14];
	fma.rn.f32 	%f2, %f1, 0f40000000, 0f3F800000;
	st.global.f32 	[%rd14], %f2;
$L__BB1_2:
	ret;

}
	// .globl	_Z22compute_with_good_hookPfi
.visible .entry _Z22compute_with_good_hookPfi(
	.param .u64 .ptr .align 1 _Z22compute_with_good_hookPfi_param_0,
	.param .u32 _Z22compute_with_good_hookPfi_param_1
)
{
	.reg .pred 	%p<2>;
	.reg .b32 	%r<7>;
	.reg .b32 	%f<3>;
	.reg .b64 	%rd<13>;

	ld.param.u64 	%rd1, [_Z22compute_with_good_hookPfi_param_0];
	ld.param.u32 	%r2, [_Z22compute_with_good_hookPfi_param_1];
	mov.u32 	%r3, %tid.x;
	mov.u32 	%r4, %ctaid.x;
	mov.u32 	%r5, %ntid.x;
	mad.lo.s32 	%r1, %r4, %r5, %r3;
	// begin inline asm
	mov.u64 %rd2, %globaltimer;
	// end inline asm
	shl.b32 	%r6, %r1, 3;
	cvt.u64.u32 	%rd3, %r6;
	and.b64  	%rd4, %rd3, 8388600;
	mov.u64 	%rd5, bpf_map;
	add.s64 	%rd6, %rd5, %rd4;
	st.global.u64 	[%rd6], %rd2;
	add.s64 	%rd7, %rd2, 1;
	xor.b64  	%rd8, %rd4, 4194304;
	add.s64 	%rd9, %rd5, %rd8;
	st.global.u64 	[%rd9], %rd7;
	setp.ge.s32 	%p1, %r1, %r2;
	@%p1 bra 	$L__BB2_2;
	cvta.to.global.u64 	%rd10, %rd1;
	mul.wide.s32 	%rd11, %r1, 4;
	add.s64 	%rd12, %rd10, %rd11;
	ld.global.f32 	%f1, [%rd12];
	fma.rn.f32 	%f2, %f1, 0f40000000, 0f3F800000;
	st.global.f32 	[%rd12], %f2;
$L__BB2_2:
	ret;

}
	// .globl	_Z15compute_no_hookPfi
.visible .entry _Z15compute_no_hookPfi(
	.param .u64 .ptr .align 1 _Z15compute_no_hookPfi_param_0,
	.param .u32 _Z15compute_no_hookPfi_param_1
)
{
	.reg .pred 	%p<2>;
	.reg .b32 	%r<6>;
	.reg .b32 	%f<3>;
	.reg .b64 	%rd<5>;

	ld.param.u64 	%rd1, [_Z15compute_no_hookPfi_param_0];
	ld.param.u32 	%r2, [_Z15compute_no_hookPfi_param_1];
	mov.u32 	%r3, %tid.x;
	mov.u32 	%r4, %ctaid.x;
	mov.u32 	%r5, %ntid.x;
	mad.lo.s32 	%r1, %r4, %r5, %r3;
	setp.ge.s32 	%p1, %r1, %r2;
	@%p1 bra 	$L__BB3_2;
	cvta.to.global.u64 	%rd2, %rd1;
	mul.wide.s32 	%rd3, %r1, 4;
	add.s64 	%rd4, %rd2, %rd3;
	ld.global.f32 	%f1, [%rd4];
	fma.rn.f32 	%f2, %f1, 0f40000000, 0f3F800000;
	st.global.f32 	[%rd4], %f2;
$L__BB3_2:
	ret;

}


// ===== COMPILED SASS (sm_100) =====

	.target	sm_100

	.elftype	@"ET_EXEC"


//--------------------- .note.nv.tkinfo           --------------------------
	.section	.note.nv.tkinfo,"",@"SHT_NOTE"
	.sectionflags	@"SHF_NOTE_NV_TKINFO"
	.tkinfo
        /*0018*/ 	.word	0x00000002
        /*0030*/ 	.string	""
        /*0030*/ 	.string	"ptxas"
        /*0030*/ 	.string	"Cuda compilation tools, release 13.0, V13.0.88"
        /*0030*/ 	.string	"Build cuda_13.0.r13.0/compiler.36424714_0"
        /*0030*/ 	.string	"-arch sm_100 -m 64 "



//--------------------- .note.nv.cuinfo           --------------------------
	.section	.note.nv.cuinfo,"",@"SHT_NOTE"
	.sectionflags	@"SHF_NOTE_NV_CUINFO"
        /*0018*/ 	.short	0x0002
        /*001a*/ 	.short	0x0064
        /*001c*/ 	.short	0x0082
	.zero		2


//--------------------- .nv.info                  --------------------------
	.section	.nv.info,"",@"SHT_CUDA_INFO"
	.align	4


	//----- nvinfo : EIATTR_REGCOUNT
	.align		4
        /*0000*/ 	.byte	0x04, 0x2f
        /*0002*/ 	.short	(.L_2 - .L_1)
	.align		4
.L_1:
        /*0004*/ 	.word	index@(_Z25compute_with_strided_hookPfi)
        /*0008*/ 	.word	0x0000000c


	//----- nvinfo : EIATTR_FRAME_SIZE
	.align		4
.L_2:
        /*000c*/ 	.byte	0x04, 0x11
        /*000e*/ 	.short	(.L_4 - .L_3)
	.align		4
.L_3:
        /*0010*/ 	.word	index@(_Z25compute_with_strided_hookPfi)
        /*0014*/ 	.word	0x00000000


	//----- nvinfo : EIATTR_REGCOUNT
	.align		4
.L_4:
        /*0018*/ 	.byte	0x04, 0x2f
        /*001a*/ 	.short	(.L_6 - .L_5)
	.align		4
.L_5:
        /*001c*/ 	.word	index@(_Z24compute_with_random_hookPfi)
        /*0020*/ 	.word	0x0000000e


	//----- nvinfo : EIATTR_FRAME_SIZE
	.align		4
.L_6:
        /*0024*/ 	.byte	0x04, 0x11
        /*0026*/ 	.short	(.L_8 - .L_7)
	.align		4
.L_7:
        /*0028*/ 	.word	index@(_Z24compute_with_random_hookPfi)
        /*002c*/ 	.word	0x00000000


	//----- nvinfo : EIATTR_REGCOUNT
	.align		4
.L_8:
        /*0030*/ 	.byte	0x04, 0x2f
        /*0032*/ 	.short	(.L_10 - .L_9)
	.align		4
.L_9:
        /*0034*/ 	.word	index@(_Z22compute_with_good_hookPfi)
        /*0038*/ 	.word	0x0000000e


	//----- nvinfo : EIATTR_FRAME_SIZE
	.align		4
.L_10:
        /*003c*/ 	.byte	0x04, 0x11
        /*003e*/ 	.short	(.L_12 - .L_11)
	.align		4
.L_11:
        /*0040*/ 	.word	index@(_Z22compute_with_good_hookPfi)
        /*0044*/ 	.word	0x00000000


	//----- nvinfo : EIATTR_REGCOUNT
	.align		4
.L_12:
        /*0048*/ 	.byte	0x04, 0x2f
        /*004a*/ 	.short	(.L_14 - .L_13)
	.align		4
.L_13:
        /*004c*/ 	.word	index@(_Z15compute_no_hookPfi)
        /*0050*/ 	.word	0x00000008


	//----- nvinfo : EIATTR_FRAME_SIZE
	.align		4
.L_14:
        /*0054*/ 	.byte	0x04, 0x11
        /*0056*/ 	.short	(.L_16 - .L_15)
	.align		4
.L_15:
        /*0058*/ 	.word	index@(_Z15compute_no_hookPfi)
        /*005c*/ 	.word	0x00000000


	//----- nvinfo : EIATTR_MIN_STACK_SIZE
	.align		4
.L_16:
        /*0060*/ 	.byte	0x04, 0x12
        /*0062*/ 	.short	(.L_18 - .L_17)
	.align		4
.L_17:
        /*0064*/ 	.word	index@(_Z15compute_no_hookPfi)
        /*0068*/ 	.word	0x00000000


	//----- nvinfo : EIATTR_MIN_STACK_SIZE
	.align		4
.L_18:
        /*006c*/ 	.byte	0x04, 0x12
        /*006e*/ 	.short	(.L_20 - .L_19)
	.align		4
.L_19:
        /*0070*/ 	.word	index@(_Z22compute_with_good_hookPfi)
        /*0074*/ 	.word	0x00000000


	//----- nvinfo : EIATTR_MIN_STACK_SIZE
	.align		4
.L_20:
        /*0078*/ 	.byte	0x04, 0x12
        /*007a*/ 	.short	(.L_22 - .L_21)
	.align		4
.L_21:
        /*007c*/ 	.word	index@(_Z24compute_with_random_hookPfi)
        /*0080*/ 	.word	0x00000000


	//----- nvinfo : EIATTR_MIN_STACK_SIZE
	.align		4
.L_22:
        /*0084*/ 	.byte	0x04, 0x12
        /*0086*/ 	.short	(.L_24 - .L_23)
	.align		4
.L_23:
        /*0088*/ 	.word	index@(_Z25compute_with_strided_hookPfi)
        /*008c*/ 	.word	0x00000000
.L_24:


//--------------------- .nv.compat                --------------------------
	.section	.nv.compat,"",@"SHT_CUDA_COMPAT_INFO"
	.align	4
        /*0000*/ 	.byte	0x02, 0x09, 0x00, 0x00, 0x02, 0x02, 0x01, 0x00, 0x02, 0x05, 0x05, 0x00, 0x03, 0x07, 0x01, 0x01
        /*0010*/ 	.byte	0x02, 0x03, 0x00, 0x00, 0x02, 0x06, 0x01, 0x00, 0x04, 0x0b, 0x08, 0x00, 0x09, 0x00, 0x00, 0x00
        /*0020*/ 	.byte	0x00, 0x00, 0x00, 0x00


//--------------------- .nv.info._Z15compute_no_hookPfi --------------------------
	.section	.nv.info._Z15compute_no_hookPfi,"",@"SHT_CUDA_INFO"
	.sectionflags	@""
	.align	4


	//----- nvinfo : EIATTR_CUDA_API_VERSION
	.align		4
        /*0000*/ 	.byte	0x04, 0x37
        /*0002*/ 	.short	(.L_26 - .L_25)
.L_25:
        /*0004*/ 	.word	0x00000082


	//----- nvinfo : EIATTR_KPARAM_INFO
	.align		4
.L_26:
        /*0008*/ 	.byte	0x04, 0x17
        /*000a*/ 	.short	(.L_28 - .L_27)
.L_27:
        /*000c*/ 	.word	0x00000000
        /*0010*/ 	.short	0x0001
        /*0012*/ 	.short	0x0008
        /*0014*/ 	.byte	0x00, 0xf0, 0x11, 0x00


	//----- nvinfo : EIATTR_KPARAM_INFO
	.align		4
.L_28:
        /*0018*/ 	.byte	0x04, 0x17
        /*001a*/ 	.short	(.L_30 - .L_29)
.L_29:
        /*001c*/ 	.word	0x00000000
        /*0020*/ 	.short	0x0000
        /*0022*/ 	.short	0x0000
        /*0024*/ 	.byte	0x00, 0xf5, 0x21, 0x00


	//----- nvinfo : EIATTR_SPARSE_MMA_MASK
	.align		4
.L_30:
        /*0028*/ 	.byte	0x03, 0x50
        /*002a*/ 	.short	0x0000


	//----- nvinfo : EIATTR_MAXREG_COUNT
	.align		4
        /*002c*/ 	.byte	0x03, 0x1b
        /*002e*/ 	.short	0x00ff


	//----- nvinfo : EIATTR_MERCURY_ISA_VERSION
	.align		4
        /*0030*/ 	.byte	0x03, 0x5f
        /*0032*/ 	.short	0x0101


	//----- nvinfo : EIATTR_VRC_CTA_INIT_COUNT
	.align		4
        /*0034*/ 	.byte	0x02, 0x4a
	.zero		1
	.zero		1


	//----- nvinfo : EIATTR_EXIT_INSTR_OFFSETS
	.align		4
        /*0038*/ 	.byte	0x04, 0x1c
        /*003a*/ 	.short	(.L_32 - .L_31)


	//   ....[0]....
.L_31:
        /*003c*/ 	.word	0x00000070


	//   ....[1]....
        /*0040*/ 	.word	0x000000f0


	//----- nvinfo : EIATTR_CBANK_PARAM_SIZE
	.align		4
.L_32:
        /*0044*/ 	.byte	0x03, 0x19
        /*0046*/ 	.short	0x000c


	//----- nvinfo : EIATTR_PARAM_CBANK
	.align		4
        /*0048*/ 	.byte	0x04, 0x0a
        /*004a*/ 	.short	(.L_34 - .L_33)
	.align		4
.L_33:
        /*004c*/ 	.word	index@(.nv.constant0._Z15compute_no_hookPfi)
        /*0050*/ 	.short	0x0380
        /*0052*/ 	.short	0x000c


	//----- nvinfo : EIATTR_SW_WAR
	.align		4
.L_34:
        /*0054*/ 	.byte	0x04, 0x36
        /*0056*/ 	.short	(.L_36 - .L_35)
.L_35:
        /*0058*/ 	.word	0x00000008
.L_36:


//--------------------- .nv.info._Z22compute_with_good_hookPfi --------------------------
	.section	.nv.info._Z22compute_with_good_hookPfi,"",@"SHT_CUDA_INFO"
	.sectionflags	@""
	.align	4


	//----- nvinfo : EIATTR_CUDA_API_VERSION
	.align		4
        /*0000*/ 	.byte	0x04, 0x37
        /*0002*/ 	.short	(.L_38 - .L_37)
.L_37:
        /*0004*/ 	.word	0x00000082


	//----- nvinfo : EIATTR_KPARAM_INFO
	.align		4
.L_38:
        /*0008*/ 	.byte	0x04, 0x17
        /*000a*/ 	.short	(.L_40 - .L_39)
.L_39:
        /*000c*/ 	.word	0x00000000
        /*0010*/ 	.short	0x0001
        /*0012*/ 	.short	0x0008
        /*0014*/ 	.byte	0x00, 0xf0, 0x11, 0x00


	//----- nvinfo : EIATTR_KPARAM_INFO
	.align		4
.L_40:
        /*0018*/ 	.byte	0x04, 0x17
        /*001a*/ 	.short	(.L_42 - .L_41)
.L_41:
        /*001c*/ 	.word	0x00000000
        /*0020*/ 	.short	0x0000
        /*0022*/ 	.short	0x0000
        /*0024*/ 	.byte	0x00, 0xf5, 0x21, 0x00


	//----- nvinfo : EIATTR_SPARSE_MMA_MASK
	.align		4
.L_42:
        /*0028*/ 	.byte	0x03, 0x50
        /*002a*/ 	.short	0x0000


	//----- nvinfo : EIATTR_MAXREG_COUNT
	.align		4
        /*002c*/ 	.byte	0x03, 0x1b
        /*002e*/ 	.short	0x00ff


	//----- nvinfo : EIATTR_MERCURY_ISA_VERSION
	.align		4
        /*0030*/ 	.byte	0x03, 0x5f
        /*0032*/ 	.short	0x0101


	//----- nvinfo : EIATTR_VRC_CTA_INIT_COUNT
	.align		4
        /*0034*/ 	.byte	0x02, 0x4a
	.zero		1
	.zero		1


	//----- nvinfo : EIATTR_EXIT_INSTR_OFFSETS
	.align		4
        /*0038*/ 	.byte	0x04, 0x1c
        /*003a*/ 	.short	(.L_44 - .L_43)


	//   ....[0]....
.L_43:
        /*003c*/ 	.word	0x00000150


	//   ....[1]....
        /*0040*/ 	.word	0x000001c0


	//----- nvinfo : EIATTR_CBANK_PARAM_SIZE
	.align		4
.L_44:
        /*0044*/ 	.byte	0x03, 0x19
        /*0046*/ 	.short	0x000c


	//----- nvinfo : EIATTR_PARAM_CBANK
	.align		4
        /*0048*/ 	.byte	0x04, 0x0a
        /*004a*/ 	.short	(.L_46 - .L_45)
	.align		4
.L_45:
        /*004c*/ 	.word	index@(.nv.constant0._Z22compute_with_good_hookPfi)
        /*0050*/ 	.short	0x0380
        /*0052*/ 	.short	0x000c


	//----- nvinfo : EIATTR_SW_WAR
	.align		4
.L_46:
        /*0054*/ 	.byte	0x04, 0x36
        /*0056*/ 	.short	(.L_48 - .L_47)
.L_47:
        /*0058*/ 	.word	0x00000008
.L_48:


//--------------------- .nv.info._Z24compute_with_random_hookPfi --------------------------
	.section	.nv.info._Z24compute_with_random_hookPfi,"",@"SHT_CUDA_INFO"
	.sectionflags	@""
	.align	4


	//----- nvinfo : EIATTR_CUDA_API_VERSION
	.align		4
        /*0000*/ 	.byte	0x04, 0x37
        /*0002*/ 	.short	(.L_50 - .L_49)
.L_49:
        /*0004*/ 	.word	0x00000082


	//----- nvinfo : EIATTR_KPARAM_INFO
	.align		4
.L_50:
        /*0008*/ 	.byte	0x04, 0x17
        /*000a*/ 	.short	(.L_52 - .L_51)
.L_51:
        /*000c*/ 	.word	0x00000000
        /*0010*/ 	.short	0x0001
        /*0012*/ 	.short	0x0008
        /*0014*/ 	.byte	0x00, 0xf0, 0x11, 0x00


	//----- nvinfo : EIATTR_KPARAM_INFO
	.align		4
.L_52:
        /*0018*/ 	.byte	0x04, 0x17
        /*001a*/ 	.short	(.L_54 - .L_53)
.L_53:
        /*001c*/ 	.word	0x00000000
        /*0020*/ 	.short	0x0000
        /*0022*/ 	.short	0x0000
        /*0024*/ 	.byte	0x00, 0xf5, 0x21, 0x00


	//----- nvinfo : EIATTR_SPARSE_MMA_MASK
	.align		4
.L_54:
        /*0028*/ 	.byte	0x03, 0x50
        /*002a*/ 	.short	0x0000


	//----- nvinfo : EIATTR_MAXREG_COUNT
	.align		4
        /*002c*/ 	.byte	0x03, 0x1b
        /*002e*/ 	.short	0x00ff


	//----- nvinfo : EIATTR_MERCURY_ISA_VERSION
	.align		4
        /*0030*/ 	.byte	0x03, 0x5f
        /*0032*/ 	.short	0x0101


	//----- nvinfo : EIATTR_VRC_CTA_INIT_COUNT
	.align		4
        /*0034*/ 	.byte	0x02, 0x4a
	.zero		1
	.zero		1


	//----- nvinfo : EIATTR_EXIT_INSTR_OFFSETS
	.align		4
        /*0038*/ 	.byte	0x04, 0x1c
        /*003a*/ 	.short	(.L_56 - .L_55)


	//   ....[0]....
.L_55:
        /*003c*/ 	.word	0x00000160


	//   ....[1]....
        /*0040*/ 	.word	0x000001d0


	//----- nvinfo : EIATTR_CBANK_PARAM_SIZE
	.align		4
.L_56:
        /*0044*/ 	.byte	0x03, 0x19
        /*0046*/ 	.short	0x000c


	//----- nvinfo : EIATTR_PARAM_CBANK
	.align		4
        /*0048*/ 	.byte	0x04, 0x0a
        /*004a*/ 	.short	(.L_58 - .L_57)
	.align		4
.L_57:
        /*004c*/ 	.word	index@(.nv.constant0._Z24compute_with_random_hookPfi)
        /*0050*/ 	.short	0x0380
        /*0052*/ 	.short	0x000c


	//----- nvinfo : EIATTR_SW_WAR
	.align		4
.L_58:
        /*0054*/ 	.byte	0x04, 0x36
        /*0056*/ 	.short	(.L_60 - .L_59)
.L_59:
        /*0058*/ 	.word	0x00000008
.L_60:


//--------------------- .nv.info._Z25compute_with_strided_hookPfi --------------------------
	.section	.nv.info._Z25compute_with_strided_hookPfi,"",@"SHT_CUDA_INFO"
	.sectionflags	@""
	.align	4


	//----- nvinfo : EIATTR_CUDA_API_VERSION
	.align		4
        /*0000*/ 	.byte	0x04, 0x37
        /*0002*/ 	.short	(.L_62 - .L_61)
.L_61:
        /*0004*/ 	.word	0x00000082


	//----- nvinfo : EIATTR_KPARAM_INFO
	.align		4
.L_62:
        /*0008*/ 	.byte	0x04, 0x17
        /*000a*/ 	.short	(.L_64 - .L_63)
.L_63:
        /*000c*/ 	.word	0x00000000
        /*0010*/ 	.short	0x0001
        /*0012*/ 	.short	0x0008
        /*0014*/ 	.byte	0x00, 0xf0, 0x11, 0x00


	//----- nvinfo : EIATTR_KPARAM_INFO
	.align		4
.L_64:
        /*0018*/ 	.byte	0x04, 0x17
        /*001a*/ 	.short	(.L_66 - .L_65)
.L_65:
        /*001c*/ 	.word	0x00000000
        /*0020*/ 	.short	0x0000
        /*0022*/ 	.short	0x0000
        /*0024*/ 	.byte	0x00, 0xf5, 0x21, 0x00


	//----- nvinfo : EIATTR_SPARSE_MMA_MASK
	.align		4
.L_66:
        /*0028*/ 	.byte	0x03, 0x50
        /*002a*/ 	.short	0x0000


	//----- nvinfo : EIATTR_MAXREG_COUNT
	.align		4
        /*002c*/ 	.byte	0x03, 0x1b
        /*002e*/ 	.short	0x00ff


	//----- nvinfo : EIATTR_MERCURY_ISA_VERSION
	.align		4
        /*0030*/ 	.byte	0x03, 0x5f
        /*0032*/ 	.short	0x0101


	//----- nvinfo : EIATTR_VRC_CTA_INIT_COUNT
	.align		4
        /*0034*/ 	.byte	0x02, 0x4a
	.zero		1
	.zero		1


	//----- nvinfo : EIATTR_EXIT_INSTR_OFFSETS
	.align		4
        /*0038*/ 	.byte	0x04, 0x1c
        /*003a*/ 	.short	(.L_68 - .L_67)


	//   ....[0]....
.L_67:
        /*003c*/ 	.word	0x00000120


	//   ....[1]....
        /*0040*/ 	.word	0x00000190


	//----- nvinfo : EIATTR_CBANK_PARAM_SIZE
	.align		4
.L_68:
        /*0044*/ 	.byte	0x03, 0x19
        /*0046*/ 	.short	0x000c


	//----- nvinfo : EIATTR_PARAM_CBANK
	.align		4
        /*0048*/ 	.byte	0x04, 0x0a
        /*004a*/ 	.short	(.L_70 - .L_69)
	.align		4
.L_69:
        /*004c*/ 	.word	index@(.nv.constant0._Z25compute_with_strided_hookPfi)
        /*0050*/ 	.short	0x0380
        /*0052*/ 	.short	0x000c


	//----- nvinfo : EIATTR_SW_WAR
	.align		4
.L_70:
        /*0054*/ 	.byte	0x04, 0x36
        /*0056*/ 	.short	(.L_72 - .L_71)
.L_71:
        /*0058*/ 	.word	0x00000008
.L_72:


//--------------------- .nv.callgraph             --------------------------
	.section	.nv.callgraph,"",@"SHT_CUDA_CALLGRAPH"
	.align	4
	.sectionentsize	8
	.align		4
        /*0000*/ 	.word	0x00000000
	.align		4
        /*0004*/ 	.word	0xffffffff
	.align		4
        /*0008*/ 	.word	0x00000000
	.align		4
        /*000c*/ 	.word	0xfffffffe
	.align		4
        /*0010*/ 	.word	0x00000000
	.align		4
        /*0014*/ 	.word	0xfffffffd
	.align		4
        /*0018*/ 	.word	0x00000000
	.align		4
        /*001c*/ 	.word	0xfffffffc


//--------------------- .nv.constant4             --------------------------
	.section	.nv.constant4,"a",@progbits
	.align	8
	.align		8
.nv.constant4:
        /*0000*/ 	.dword	bpf_map


//--------------------- .text._Z15compute_no_hookPfi --------------------------
	.section	.text._Z15compute_no_hookPfi,"ax",@progbits
	.align	128
        .global         _Z15compute_no_hookPfi
        .type           _Z15compute_no_hookPfi,@function
        .size           _Z15compute_no_hookPfi,(.L_x_4 - _Z15compute_no_hookPfi)
        .other          _Z15compute_no_hookPfi,@"STO_CUDA_ENTRY STV_DEFAULT"
_Z15compute_no_hookPfi:
.text._Z15compute_no_hookPfi:
[----:B------:R-:W-:Y:S01]  /*0000*/  LDC R1, c[0x0][0x37c] ;  /* 0x0000df00ff017b82 */ /* 0x000fe20000000800 */
[----:B------:R-:W0:Y:S07]  /*0010*/  S2R R5, SR_TID.X ;  /* 0x0000000000057919 */ /* 0x000e2e0000002100 */
[----:B------:R-:W0:Y:S01]  /*0020*/  S2UR UR4, SR_CTAID.X ;  /* 0x00000000000479c3 */ /* 0x000e220000002500 */
[----:B------:R-:W1:Y:S07]  /*0030*/  LDCU UR5, c[0x0][0x388] ;  /* 0x00007100ff0577ac */ /* 0x000e6e0008000800 */
[----:B------:R-:W0:Y:S02]  /*0040*/  LDC R0, c[0x0][0x360] ;  /* 0x0000d800ff007b82 */ /* 0x000e240000000800 */
[----:B0-----:R-:W-:-:S05]  /*0050*/  IMAD R5, R0, UR4, R5 ;  /* 0x0000000400057c24 */ /* 0x001fca000f8e0205 */
[----:B-1----:R-:W-:-:S13]  /*0060*/  ISETP.GE.AND P0, PT, R5, UR5, PT ;  /* 0x0000000505007c0c */ /* 0x002fda000bf06270 */
[----:B------:R-:W-:Y:S05]  /*0070*/  @P0 EXIT ;  /* 0x000000000000094d */ /* 0x000fea0003800000 */
[----:B------:R-:W0:Y:S01]  /*0080*/  LDC.64 R2, c[0x0][0x380] ;  /* 0x0000e000ff027b82 */ /* 0x000e220000000a00 */
[----:B------:R-:W1:Y:S01]  /*0090*/  LDCU.64 UR4, c[0x0][0x358] ;  /* 0x00006b00ff0477ac */ /* 0x000e620008000a00 */
[----:B0-----:R-:W-:-:S05]  /*00a0*/  IMAD.WIDE R2, R5, 0x4, R2 ;  /* 0x0000000405027825 */ /* 0x001fca00078e0202 */
[----:B-1----:R-:W2:Y:S01]  /*00b0*/  LDG.E R0, desc[UR4][R2.64] ;  /* 0x0000000402007981 */ /* 0x002ea2000c1e1900 */
[----:B------:R-:W-:-:S05]  /*00c0*/  HFMA2 R5, -RZ, RZ, 2, 0 ;  /* 0x40000000ff057431 */ /* 0x000fca00000001ff */
[----:B--2---:R-:W-:-:S05]  /*00d0*/  FFMA R5, R0, R5, 1 ;  /* 0x3f80000000057423 */ /* 0x004fca0000000005 */
[----:B------:R-:W-:Y:S01]  /*00e0*/  STG.E desc[UR4][R2.64], R5 ;  /* 0x0000000502007986 */ /* 0x000fe2000c101904 */
[----:B------:R-:W-:Y:S05]  /*00f0*/  EXIT ;  /* 0x000000000000794d */ /* 0x000fea0003800000 */
.L_x_0:
[----:B------:R-:W-:-:S00]  /*0100*/  BRA `(.L_x_0) ;  /* 0xfffffffc00fc7947 */ /* 0x000fc0000383ffff */
[----:B------:R-:W-:-:S00]  /*0110*/  NOP ;  /* 0x0000000000007918 */ /* 0x000fc00000000000 */
        /* <DEDUP_REMOVED lines=14> */
.L_x_4:


//--------------------- .text._Z22compute_with_good_hookPfi --------------------------
	.section	.text._Z22compute_with_good_hookPfi,"ax",@progbits
	.align	128
        .global         _Z22compute_with_good_hookPfi
        .type           _Z22compute_with_good_hookPfi,@function
        .size           _Z22compute_with_good_hookPfi,(.L_x_5 - _Z22compute_with_good_hookPfi)
        .other          _Z22compute_with_good_hookPfi,@"STO_CUDA_ENTRY STV_DEFAULT"
_Z22compute_with_good_hookPfi:
.text._Z22compute_with_good_hookPfi:
[----:B------:R-:W-:Y:S01]  /*0000*/  LDC R1, c[0x0][0x37c] ;  /* 0x0000df00ff017b82 */ /* 0x000fe20000000800 */
[----:B------:R-:W0:Y:S07]  /*0010*/  S2R R11, SR_TID.X ;  /* 0x00000000000b7919 */ /* 0x000e2e0000002100 */
[----:B------:R-:W0:Y:S01]  /*0020*/  S2UR UR6, SR_CTAID.X ;  /* 0x00000000000679c3 */ /* 0x000e220000002500 */
[----:B------:R-:W1:Y:S07]  /*0030*/  LDCU.64 UR4, c[0x0][0x358] ;  /* 0x00006b00ff0477ac */ /* 0x000e6e0008000a00 */
[----:B------:R-:W0:Y:S02]  /*0040*/  LDC R0, c[0x0][0x360] ;  /* 0x0000d800ff007b82 */ /* 0x000e240000000800 */
[----:B0-----:R-:W-:Y:S01]  /*0050*/  IMAD R11, R0, UR6, R11 ;  /* 0x00000006000b7c24 */ /* 0x001fe2000f8e020b */
[----:B------:R-:W-:Y:S01]  /*0060*/  CS2R R2, SR_GLOBALTIMERLO ;  /* 0x0000000000027805 */ /* 0x000fe20000015200 */
[----:B------:R-:W0:Y:S02]  /*0070*/  LDCU.64 UR6, c[0x4][URZ] ;  /* 0x01000000ff0677ac */ /* 0x000e240008000a00 */
[----:B------:R-:W-:-:S03]  /*0080*/  IMAD.SHL.U32 R0, R11, 0x8, RZ ;  /* 0x000000080b007824 */ /* 0x000fc600078e00ff */
[----:B------:R-:W-:Y:S01]  /*0090*/  IADD3 R6, P0, PT, R2, 0x1, RZ ;  /* 0x0000000102067810 */ /* 0x000fe20007f1e0ff */
[----:B------:R-:W2:Y:S01]  /*00a0*/  LDCU UR8, c[0x0][0x388] ;  /* 0x00007100ff0877ac */ /* 0x000ea20008000800 */
[----:B------:R-:W-:Y:S02]  /*00b0*/  LOP3.LUT R0, R0, 0x7ffff8, RZ, 0xc0, !PT ;  /* 0x007ffff800007812 */ /* 0x000fe400078ec0ff */
[----:B------:R-:W-:Y:S02]  /*00c0*/  IADD3.X R7, PT, PT, RZ, R3, RZ, P0, !PT ;  /* 0x00000003ff077210 */ /* 0x000fe400007fe4ff */
[C---:B------:R-:W-:Y:S02]  /*00d0*/  LOP3.LUT R8, R0.reuse, 0x400000, RZ, 0x3c, !PT ;  /* 0x0040000000087812 */ /* 0x040fe400078e3cff */
[----:B0-----:R-:W-:Y:S02]  /*00e0*/  IADD3 R4, P2, PT, R0, UR6, RZ ;  /* 0x0000000600047c10 */ /* 0x001fe4000ff5e0ff */
[----:B------:R-:W-:-:S03]  /*00f0*/  IADD3 R8, P1, PT, R8, UR6, RZ ;  /* 0x0000000608087c10 */ /* 0x000fc6000ff3e0ff */
[----:B------:R-:W-:Y:S01]  /*0100*/  IMAD.X R5, RZ, RZ, UR7, P2 ;  /* 0x00000007ff057e24 */ /* 0x000fe200090e06ff */
[----:B--2---:R-:W-:Y:S01]  /*0110*/  ISETP.GE.AND P2, PT, R11, UR8, PT ;  /* 0x000000080b007c0c */ /* 0x004fe2000bf46270 */
[----:B------:R-:W-:-:S03]  /*0120*/  IMAD.X R9, RZ, RZ, UR7, P1 ;  /* 0x00000007ff097e24 */ /* 0x000fc600088e06ff */
[----:B-1----:R0:W-:Y:S04]  /*0130*/  STG.E.64 desc[UR4][R4.64], R2 ;  /* 0x0000000204007986 */ /* 0x0021e8000c101b04 */
[----:B------:R0:W-:Y:S05]  /*0140*/  STG.E.64 desc[UR4][R8.64], R6 ;  /* 0x0000000608007986 */ /* 0x0001ea000c101b04 */
[----:B------:R-:W-:Y:S05]  /*0150*/  @P2 EXIT ;  /* 0x000000000000294d */ /* 0x000fea0003800000 */
[----:B0-----:R-:W0:Y:S02]  /*0160*/  LDC.64 R2, c[0x0][0x380] ;  /* 0x0000e000ff027b82 */ /* 0x001e240000000a00 */
[----:B0-----:R-:W-:-:S05]  /*0170*/  IMAD.WIDE R2, R11, 0x4, R2 ;  /* 0x000000040b027825 */ /* 0x001fca00078e0202 */
[----:B------:R-:W2:Y:S01]  /*0180*/  LDG.E R0, desc[UR4][R2.64] ;  /* 0x0000000402007981 */ /* 0x000ea2000c1e1900 */
[----:B------:R-:W-:-:S05]  /*0190*/  HFMA2 R5, -RZ, RZ, 2, 0 ;  /* 0x40000000ff057431 */ /* 0x000fca00000001ff */
[----:B--2---:R-:W-:-:S05]  /*01a0*/  FFMA R5, R0, R5, 1 ;  /* 0x3f80000000057423 */ /* 0x004fca0000000005 */
[----:B------:R-:W-:Y:S01]  /*01b0*/  STG.E desc[UR4][R2.64], R5 ;  /* 0x0000000502007986 */ /* 0x000fe2000c101904 */
[----:B------:R-:W-:Y:S05]  /*01c0*/  EXIT ;  /* 0x000000000000794d */ /* 0x000fea0003800000 */
.L_x_1:
        /* <DEDUP_REMOVED lines=11> */
.L_x_5:


//--------------------- .text._Z24compute_with_random_hookPfi --------------------------
	.section	.text._Z24compute_with_random_hookPfi,"ax",@progbits
	.align	128
        .global         _Z24compute_with_random_hookPfi
        .type           _Z24compute_with_random_hookPfi,@function
        .size           _Z24compute_with_random_hookPfi,(.L_x_6 - _Z24compute_with_random_hookPfi)
        .other          _Z24compute_with_random_hookPfi,@"STO_CUDA_ENTRY STV_DEFAULT"
_Z24compute_with_random_hookPfi:
.text._Z24compute_with_random_hookPfi:
        /* <DEDUP_REMOVED lines=8> */
[----:B------:R-:W-:-:S03]  /*0080*/  IMAD R4, R11, 0x3bcd88, RZ ;  /* 0x003bcd880b047824 */ /* 0x000fc600078e02ff */
[----:B------:R-:W-:Y:S01]  /*0090*/  IADD3 R6, P0, PT, R2, 0x1, RZ ;  /* 0x0000000102067810 */ /* 0x000fe20007f1e0ff */
[----:B------:R-:W-:Y:S01]  /*00a0*/  IMAD R0, R11, 0x366308, RZ ;  /* 0x003663080b007824 */ /* 0x000fe200078e02ff */
[----:B------:R-:W2:Y:S01]  /*00b0*/  LDCU UR8, c[0x0][0x388] ;  /* 0x00007100ff0877ac */ /* 0x000ea20008000800 */
[----:B------:R-:W-:Y:S02]  /*00c0*/  LOP3.LUT R4, R4, 0x7ffff8, RZ, 0xc0, !PT ;  /* 0x007ffff804047812 */ /* 0x000fe400078ec0ff */
[----:B------:R-:W-:Y:S01]  /*00d0*/  IMAD.X R7, RZ, RZ, R3, P0 ;  /* 0x000000ffff077224 */ /* 0x000fe200000e0603 */
[----:B------:R-:W-:Y:S02]  /*00e0*/  LOP3.LUT R0, R0, 0x7ffff8, RZ, 0xc0, !PT ;  /* 0x007ffff800007812 */ /* 0x000fe400078ec0ff */
[----:B0-----:R-:W-:Y:S02]  /*00f0*/  IADD3 R4, P2, PT, R4, UR6, RZ ;  /* 0x0000000604047c10 */ /* 0x001fe4000ff5e0ff */
[----:B------:R-:W-:-:S03]  /*0100*/  IADD3 R8, P1, PT, R0, UR6, RZ ;  /* 0x0000000600087c10 */ /* 0x000fc6000ff3e0ff */
[----:B------:R-:W-:Y:S01]  /*0110*/  IMAD.X R5, RZ, RZ, UR7, P2 ;  /* 0x00000007ff057e24 */ /* 0x000fe200090e06ff */
[----:B--2---:R-:W-:Y:S02]  /*0120*/  ISETP.GE.AND P2, PT, R11, UR8, PT ;  /* 0x000000080b007c0c */ /* 0x004fe4000bf46270 */
[----:B------:R-:W-:Y:S02]  /*0130*/  IADD3.X R9, PT, PT, RZ, UR7, RZ, P1, !PT ;  /* 0x00000007ff097c10 */ /* 0x000fe40008ffe4ff */
[----:B-1----:R0:W-:Y:S04]  /*0140*/  STG.E.64 desc[UR4][R4.64], R2 ;  /* 0x0000000204007986 */ /* 0x0021e8000c101b04 */
[----:B------:R0:W-:Y:S05]  /*0150*/  STG.E.64 desc[UR4][R8.64], R6 ;  /* 0x0000000608007986 */ /* 0x0001ea000c101b04 */
[----:B------:R-:W-:Y:S05]  /*0160*/  @P2 EXIT ;  /* 0x000000000000294d */ /* 0x000fea0003800000 */
[----:B0-----:R-:W0:Y:S02]  /*0170*/  LDC.64 R2, c[0x0][0x380] ;  /* 0x0000e000ff027b82 */ /* 0x001e240000000a00 */
[----:B0-----:R-:W-:-:S05]  /*0180*/  IMAD.WIDE R2, R11, 0x4, R2 ;  /* 0x000000040b027825 */ /* 0x001fca00078e0202 */
[----:B------:R-:W2:Y:S01]  /*0190*/  LDG.E R0, desc[UR4][R2.64] ;  /* 0x0000000402007981 */ /* 0x000ea2000c1e1900 */
[----:B------:R-:W-:-:S04]  /*01a0*/  IMAD.MOV.U32 R5, RZ, RZ, 0x40000000 ;  /* 0x40000000ff057424 */ /* 0x000fc800078e00ff */
[----:B--2---:R-:W-:-:S05]  /*01b0*/  FFMA R5, R0, R5, 1 ;  /* 0x3f80000000057423 */ /* 0x004fca0000000005 */
[----:B------:R-:W-:Y:S01]  /*01c0*/  STG.E desc[UR4][R2.64], R5 ;  /* 0x0000000502007986 */ /* 0x000fe2000c101904 */
[----:B------:R-:W-:Y:S05]  /*01d0*/  EXIT ;  /* 0x000000000000794d */ /* 0x000fea0003800000 */
.L_x_2:
        /* <DEDUP_REMOVED lines=10> */
.L_x_6:


//--------------------- .text._Z25compute_with_strided_hookPfi --------------------------
	.section	.text._Z25compute_with_strided_hookPfi,"ax",@progbits
	.align	128
        .global         _Z25compute_with_strided_hookPfi
        .type           _Z25compute_with_strided_hookPfi,@function
        .size           _Z25compute_with_strided_hookPfi,(.L_x_7 - _Z25compute_with_strided_hookPfi)
        .other          _Z25compute_with_strided_hookPfi,@"STO_CUDA_ENTRY STV_DEFAULT"
_Z25compute_with_strided_hookPfi:
.text._Z25compute_with_strided_hookPfi:
[----:B------:R-:W-:Y:S01]  /*0000*/  LDC R1, c[0x0][0x37c] ;  /* 0x0000df00ff017b82 */ /* 0x000fe20000000800 */
[----:B------:R-:W0:Y:S07]  /*0010*/  S2R R9, SR_TID.X ;  /* 0x0000000000097919 */ /* 0x000e2e0000002100 */
[----:B------:R-:W0:Y:S01]  /*0020*/  S2UR UR6, SR_CTAID.X ;  /* 0x00000000000679c3 */ /* 0x000e220000002500 */
[----:B------:R-:W1:Y:S07]  /*0030*/  LDCU.64 UR4, c[0x0][0x358] ;  /* 0x00006b00ff0477ac */ /* 0x000e6e0008000a00 */
[----:B------:R-:W0:Y:S02]  /*0040*/  LDC R0, c[0x0][0x360] ;  /* 0x0000d800ff007b82 */ /* 0x000e240000000800 */
[----:B0-----:R-:W-:Y:S01]  /*0050*/  IMAD R9, R0, UR6, R9 ;  /* 0x0000000600097c24 */ /* 0x001fe2000f8e0209 */
[----:B------:R-:W-:Y:S01]  /*0060*/  CS2R R4, SR_GLOBALTIMERLO ;  /* 0x0000000000047805 */ /* 0x000fe20000015200 */
[----:B------:R-:W0:Y:S02]  /*0070*/  LDCU UR8, c[0x0][0x388] ;  /* 0x00007100ff0877ac */ /* 0x000e240008000800 */
[----:B------:R-:W-:-:S03]  /*0080*/  IMAD.SHL.U32 R0, R9, 0x100, RZ ;  /* 0x0000010009007824 */ /* 0x000fc600078e00ff */
[----:B------:R-:W-:Y:S01]  /*0090*/  IADD3 R6, P2, PT, R4, 0x1, RZ ;  /* 0x0000000104067810 */ /* 0x000fe20007f5e0ff */
[----:B------:R-:W2:Y:S01]  /*00a0*/  LDCU.64 UR6, c[0x4][URZ] ;  /* 0x01000000ff0677ac */ /* 0x000ea20008000a00 */
[----:B------:R-:W-:-:S03]  /*00b0*/  LOP3.LUT R0, R0, 0x7fff00, RZ, 0xc0, !PT ;  /* 0x007fff0000007812 */ /* 0x000fc600078ec0ff */
[----:B------:R-:W-:Y:S01]  /*00c0*/  IMAD.X R7, RZ, RZ, R5, P2 ;  /* 0x000000ffff077224 */ /* 0x000fe200010e0605 */
[----:B0-----:R-:W-:Y:S02]  /*00d0*/  ISETP.GE.AND P0, PT, R9, UR8, PT ;  /* 0x0000000809007c0c */ /* 0x001fe4000bf06270 */
[----:B--2---:R-:W-:-:S04]  /*00e0*/  IADD3 R2, P1, PT, R0, UR6, RZ ;  /* 0x0000000600027c10 */ /* 0x004fc8000ff3e0ff */
[----:B------:R-:W-:-:S05]  /*00f0*/  IADD3.X R3, PT, PT, RZ, UR7, RZ, P1, !PT ;  /* 0x00000007ff037c10 */ /* 0x000fca0008ffe4ff */
[----:B-1----:R0:W-:Y:S04]  /*0100*/  STG.E.64 desc[UR4][R2.64], R4 ;  /* 0x0000000402007986 */ /* 0x0021e8000c101b04 */
[----:B------:R0:W-:Y:S01]  /*0110*/  STG.E.64 desc[UR4][R2.64+0x8], R6 ;  /* 0x0000080602007986 */ /* 0x0001e2000c101b04 */
        /* <DEDUP_REMOVED lines=8> */
.L_x_3:
        /* <DEDUP_REMOVED lines=14> */
.L_x_7:


//--------------------- .nv.shared.reserved.0     --------------------------
	.section	.nv.shared.reserved.0,"aw",@nobits
	.weak		__nv_reservedSMEM_offset_0_alias
	.size		__nv_reservedSMEM_offset_0_alias, 0, 64
	.other		__nv_reservedSMEM_offset_0_alias,@"STO_CUDA_RESERVED_SHARED STV_DEFAULT"
__nv_reservedSMEM_offset_0_alias:
	.zero		0
	.zero		64


//--------------------- .nv.global                --------------------------
	.section	.nv.global,"aw",@nobits
	.align	8
.nv.global:
	.type		bpf_map,@object
	.size		bpf_map,(.L_0 - bpf_map)
bpf_map:
	.zero		8388608
.L_0:


//--------------------- .nv.constant0._Z15compute_no_hookPfi --------------------------
	.section	.nv.constant0._Z15compute_no_hookPfi,"a",@progbits
	.sectionflags	@""
	.align	4
.nv.constant0._Z15compute_no_hookPfi:
	.zero		908


//--------------------- .nv.constant0._Z22compute_with_good_hookPfi --------------------------
	.section	.nv.constant0._Z22compute_with_good_hookPfi,"a",@progbits
	.sectionflags	@""
	.align	4
.nv.constant0._Z22compute_with_good_hookPfi:
	.zero		908


//--------------------- .nv.constant0._Z24compute_with_random_hookPfi --------------------------
	.section	.nv.constant0._Z24compute_with_random_hookPfi,"a",@progbits
	.sectionflags	@""
	.align	4
.nv.constant0._Z24compute_with_random_hookPfi:
	.zero		908


//--------------------- .nv.constant0._Z25compute_with_strided_hookPfi --------------------------
	.section	.nv.constant0._Z25compute_with_strided_hookPfi,"a",@progbits
	.sectionflags	@""
	.align	4
.nv.constant0._Z25compute_with_strided_hookPfi:
	.zero		908


//--------------------- SYMBOLS --------------------------

	.type		.nv.reservedSmem.offset0,@object
	.size		.nv.reservedSmem.offset0,0x4
